//
// Generated by NVIDIA NVVM Compiler
//
// Compiler Build ID: CL-36424714
// Cuda compilation tools, release 13.0, V13.0.88
// Based on NVVM 20.0.0
//

.version 9.0
.target sm_100
.address_size 64

	// .globl	_Z15vectorAddScalarPffi

.visible .entry _Z15vectorAddScalarPffi(
	.param .u64 .ptr .align 1 _Z15vectorAddScalarPffi_param_0,
	.param .f32 _Z15vectorAddScalarPffi_param_1,
	.param .u32 _Z15vectorAddScalarPffi_param_2
)
{
	.reg .pred 	%p<2>;
	.reg .b32 	%r<6>;
	.reg .b32 	%f<4>;
	.reg .b64 	%rd<5>;

	ld.param.u64 	%rd1, [_Z15vectorAddScalarPffi_param_0];
	ld.param.f32 	%f1, [_Z15vectorAddScalarPffi_param_1];
	ld.param.u32 	%r2, [_Z15vectorAddScalarPffi_param_2];
	mov.u32 	%r3, %ctaid.x;
	mov.u32 	%r4, %ntid.x;
	mov.u32 	%r5, %tid.x;
	mad.lo.s32 	%r1, %r3, %r4, %r5;
	setp.ge.s32 	%p1, %r1, %r2;
	@%p1 bra 	$L__BB0_2;
	cvta.to.global.u64 	%rd2, %rd1;
	mul.wide.s32 	%rd3, %r1, 4;
	add.s64 	%rd4, %rd2, %rd3;
	ld.global.f32 	%f2, [%rd4];
	add.f32 	%f3, %f1, %f2;
	st.global.f32 	[%rd4], %f3;
$L__BB0_2:
	ret;

}


// ===== COMPILED SASS (sm_100) =====

	.target	sm_100

	.elftype	@"ET_EXEC"


//--------------------- .note.nv.tkinfo           --------------------------
	.section	.note.nv.tkinfo,"",@"SHT_NOTE"
	.sectionflags	@"SHF_NOTE_NV_TKINFO"
	.tkinfo
        /*0018*/ 	.word	0x00000002
        /*0030*/ 	.string	""
        /*0030*/ 	.string	"ptxas"
        /*0030*/ 	.string	"Cuda compilation tools, release 13.0, V13.0.88"
        /*0030*/ 	.string	"Build cuda_13.0.r13.0/compiler.36424714_0"
        /*0030*/ 	.string	"-arch sm_100 -m 64 "



//--------------------- .note.nv.cuinfo           --------------------------
	.section	.note.nv.cuinfo,"",@"SHT_NOTE"
	.sectionflags	@"SHF_NOTE_NV_CUINFO"
        /*0018*/ 	.short	0x0002
        /*001a*/ 	.short	0x0064
        /*001c*/ 	.short	0x0082
	.zero		2


//--------------------- .nv.info                  --------------------------
	.section	.nv.info,"",@"SHT_CUDA_INFO"
	.align	4


	//----- nvinfo : EIATTR_REGCOUNT
	.align		4
        /*0000*/ 	.byte	0x04, 0x2f
        /*0002*/ 	.short	(.L_1 - .L_0)
	.align		4
.L_0:
        /*0004*/ 	.word	index@(_Z15vectorAddScalarPffi)
        /*0008*/ 	.word	0x00000008


	//----- nvinfo : EIATTR_FRAME_SIZE
	.align		4
.L_1:
        /*000c*/ 	.byte	0x04, 0x11
        /*000e*/ 	.short	(.L_3 - .L_2)
	.align		4
.L_2:
        /*0010*/ 	.word	index@(_Z15vectorAddScalarPffi)
        /*0014*/ 	.word	0x00000000


	//----- nvinfo : EIATTR_MIN_STACK_SIZE
	.align		4
.L_3:
        /*0018*/ 	.byte	0x04, 0x12
        /*001a*/ 	.short	(.L_5 - .L_4)
	.align		4
.L_4:
        /*001c*/ 	.word	index@(_Z15vectorAddScalarPffi)
        /*0020*/ 	.word	0x00000000
.L_5:


//--------------------- .nv.compat                --------------------------
	.section	.nv.compat,"",@"SHT_CUDA_COMPAT_INFO"
	.align	4
        /*0000*/ 	.byte	0x02, 0x09, 0x00, 0x00, 0x02, 0x02, 0x01, 0x00, 0x02, 0x05, 0x05, 0x00, 0x03, 0x07, 0x01, 0x01
        /*0010*/ 	.byte	0x02, 0x03, 0x00, 0x00, 0x02, 0x06, 0x01, 0x00, 0x04, 0x0b, 0x08, 0x00, 0x09, 0x00, 0x00, 0x00
        /*0020*/ 	.byte	0x00, 0x00, 0x00, 0x00


//--------------------- .nv.info._Z15vectorAddScalarPffi --------------------------
	.section	.nv.info._Z15vectorAddScalarPffi,"",@"SHT_CUDA_INFO"
	.sectionflags	@""
	.align	4


	//----- nvinfo : EIATTR_CUDA_API_VERSION
	.align		4
        /*0000*/ 	.byte	0x04, 0x37
        /*0002*/ 	.short	(.L_7 - .L_6)
.L_6:
        /*0004*/ 	.word	0x00000082


	//----- nvinfo : EIATTR_KPARAM_INFO
	.align		4
.L_7:
        /*0008*/ 	.byte	0x04, 0x17
        /*000a*/ 	.short	(.L_9 - .L_8)
.L_8:
        /*000c*/ 	.word	0x00000000
        /*0010*/ 	.short	0x0002
        /*0012*/ 	.short	0x000c
        /*0014*/ 	.byte	0x00, 0xf0, 0x11, 0x00


	//----- nvinfo : EIATTR_KPARAM_INFO
	.align		4
.L_9:
        /*0018*/ 	.byte	0x04, 0x17
        /*001a*/ 	.short	(.L_11 - .L_10)
.L_10:
        /*001c*/ 	.word	0x00000000
        /*0020*/ 	.short	0x0001
        /*0022*/ 	.short	0x0008
        /*0024*/ 	.byte	0x00, 0xf0, 0x11, 0x00


	//----- nvinfo : EIATTR_KPARAM_INFO
	.align		4
.L_11:
        /*0028*/ 	.byte	0x04, 0x17
        /*002a*/ 	.short	(.L_13 - .L_12)
.L_12:
        /*002c*/ 	.word	0x00000000
        /*0030*/ 	.short	0x0000
        /*0032*/ 	.short	0x0000
        /*0034*/ 	.byte	0x00, 0xf5, 0x21, 0x00


	//----- nvinfo : EIATTR_SPARSE_MMA_MASK
	.align		4
.L_13:
        /*0038*/ 	.byte	0x03, 0x50
        /*003a*/ 	.short	0x0000


	//----- nvinfo : EIATTR_MAXREG_COUNT
	.align		4
        /*003c*/ 	.byte	0x03, 0x1b
        /*003e*/ 	.short	0x00ff


	//----- nvinfo : EIATTR_MERCURY_ISA_VERSION
	.align		4
        /*0040*/ 	.byte	0x03, 0x5f
        /*0042*/ 	.short	0x0101


	//----- nvinfo : EIATTR_VRC_CTA_INIT_COUNT
	.align		4
        /*0044*/ 	.byte	0x02, 0x4a
	.zero		1
	.zero		1


	//----- nvinfo : EIATTR_EXIT_INSTR_OFFSETS
	.align		4
        /*0048*/ 	.byte	0x04, 0x1c
        /*004a*/ 	.short	(.L_15 - .L_14)


	//   ....[0]....
.L_14:
        /*004c*/ 	.word	0x00000070


	//   ....[1]....
        /*0050*/ 	.word	0x000000f0


	//----- nvinfo : EIATTR_CBANK_PARAM_SIZE
	.align		4
.L_15:
        /*0054*/ 	.byte	0x03, 0x19
        /*0056*/ 	.short	0x0010


	//----- nvinfo : EIATTR_PARAM_CBANK
	.align		4
        /*0058*/ 	.byte	0x04, 0x0a
        /*005a*/ 	.short	(.L_17 - .L_16)
	.align		4
.L_16:
        /*005c*/ 	.word	index@(.nv.constant0._Z15vectorAddScalarPffi)
        /*0060*/ 	.short	0x0380
        /*0062*/ 	.short	0x0010


	//----- nvinfo : EIATTR_SW_WAR
	.align		4
.L_17:
        /*0064*/ 	.byte	0x04, 0x36
        /*0066*/ 	.short	(.L_19 - .L_18)
.L_18:
        /*0068*/ 	.word	0x00000008
.L_19:


//--------------------- .nv.callgraph             --------------------------
	.section	.nv.callgraph,"",@"SHT_CUDA_CALLGRAPH"
	.align	4
	.sectionentsize	8
	.align		4
        /*0000*/ 	.word	0x00000000
	.align		4
        /*0004*/ 	.word	0xffffffff
	.align		4
        /*0008*/ 	.word	0x00000000
	.align		4
        /*000c*/ 	.word	0xfffffffe
	.align		4
        /*0010*/ 	.word	0x00000000
	.align		4
        /*0014*/ 	.word	0xfffffffd
	.align		4
        /*0018*/ 	.word	0x00000000
	.align		4
        /*001c*/ 	.word	0xfffffffc


//--------------------- .text._Z15vectorAddScalarPffi --------------------------
	.section	.text._Z15vectorAddScalarPffi,"ax",@progbits
	.align	128
        .global         _Z15vectorAddScalarPffi
        .type           _Z15vectorAddScalarPffi,@function
        .size           _Z15vectorAddScalarPffi,(.L_x_1 - _Z15vectorAddScalarPffi)
        .other          _Z15vectorAddScalarPffi,@"STO_CUDA_ENTRY STV_DEFAULT"
_Z15vectorAddScalarPffi:
.text._Z15vectorAddScalarPffi:
[----:B------:R-:W-:Y:S01]  /*0000*/  LDC R1, c[0x0][0x37c] ;  /* 0x0000df00ff017b82 */ /* 0x000fe20000000800 */
[----:B------:R-:W0:Y:S07]  /*0010*/  S2R R0, SR_TID.X ;  /* 0x0000000000007919 */ /* 0x000e2e0000002100 */
[----:B------:R-:W0:Y:S01]  /*0020*/  S2UR UR4, SR_CTAID.X ;  /* 0x00000000000479c3 */ /* 0x000e220000002500 */
[----:B------:R-:W1:Y:S07]  /*0030*/  LDCU UR5, c[0x0][0x38c] ;  /* 0x00007180ff0577ac */ /* 0x000e6e0008000800 */
[----:B------:R-:W0:Y:S02]  /*0040*/  LDC R5, c[0x0][0x360] ;  /* 0x0000d800ff057b82 */ /* 0x000e240000000800 */
[----:B0-----:R-:W-:-:S05]  /*0050*/  IMAD R5, R5, UR4, R0 ;  /* 0x0000000405057c24 */ /* 0x001fca000f8e0200 */
[----:B-1----:R-:W-:-:S13]  /*0060*/  ISETP.GE.AND P0, PT, R5, UR5, PT ;  /* 0x0000000505007c0c */ /* 0x002fda000bf06270 */
[----:B------:R-:W-:Y:S05]  /*0070*/  @P0 EXIT ;  /* 0x000000000000094d */ /* 0x000fea0003800000 */
[----:B------:R-:W0:Y:S01]  /*0080*/  LDC.64 R2, c[0x0][0x380] ;  /* 0x0000e000ff027b82 */ /* 0x000e220000000a00 */
[----:B------:R-:W1:Y:S01]  /*0090*/  LDCU.64 UR4, c[0x0][0x358] ;  /* 0x00006b00ff0477ac */ /* 0x000e620008000a00 */
[----:B------:R-:W2:Y:S01]  /*00a0*/  LDCU UR6, c[0x0][0x388] ;  /* 0x00007100ff0677ac */ /* 0x000ea20008000800 */
[----:B0-----:R-:W-:-:S05]  /*00b0*/  IMAD.WIDE R2, R5, 0x4, R2 ;  /* 0x0000000405027825 */ /* 0x001fca00078e0202 */
[----:B-1----:R-:W2:Y:S02]  /*00c0*/  LDG.E R0, desc[UR4][R2.64] ;  /* 0x0000000402007981 */ /* 0x002ea4000c1e1900 */
[----:B--2---:R-:W-:-:S05]  /*00d0*/  FADD R5, R0, UR6 ;  /* 0x0000000600057e21 */ /* 0x004fca0008000000 */
[----:B------:R-:W-:Y:S01]  /*00e0*/  STG.E desc[UR4][R2.64], R5 ;  /* 0x0000000502007986 */ /* 0x000fe2000c101904 */
[----:B------:R-:W-:Y:S05]  /*00f0*/  EXIT ;  /* 0x000000000000794d */ /* 0x000fea0003800000 */
.L_x_0:
[----:B------:R-:W-:-:S00]  /*0100*/  BRA `(.L_x_0) ;  /* 0xfffffffc00fc7947 */ /* 0x000fc0000383ffff */
[----:B------:R-:W-:-:S00]  /*0110*/  NOP ;  /* 0x0000000000007918 */ /* 0x000fc00000000000 */
        /* <DEDUP_REMOVED lines=14> */
.L_x_1:


//--------------------- .nv.shared.reserved.0     --------------------------
	.section	.nv.shared.reserved.0,"aw",@nobits
	.weak		__nv_reservedSMEM_offset_0_alias
	.size		__nv_reservedSMEM_offset_0_alias, 0, 64
	.other		__nv_reservedSMEM_offset_0_alias,@"STO_CUDA_RESERVED_SHARED STV_DEFAULT"
__nv_reservedSMEM_offset_0_alias:
	.zero		0
	.zero		64


//--------------------- .nv.constant0._Z15vectorAddScalarPffi --------------------------
	.section	.nv.constant0._Z15vectorAddScalarPffi,"a",@progbits
	.sectionflags	@""
	.align	4
.nv.constant0._Z15vectorAddScalarPffi:
	.zero		912


//--------------------- SYMBOLS --------------------------

	.type		.nv.reservedSmem.offset0,@object
	.size		.nv.reservedSmem.offset0,0x4
